//
// Generated by NVIDIA NVVM Compiler
//
// Compiler Build ID: CL-36424714
// Cuda compilation tools, release 13.0, V13.0.88
// Based on NVVM 20.0.0
//

.version 9.0
.target sm_100
.address_size 64

	// .globl	_Z13gemmAtomicAddPfS_S_iiii

.visible .entry _Z13gemmAtomicAddPfS_S_iiii(
	.param .u64 .ptr .align 1 _Z13gemmAtomicAddPfS_S_iiii_param_0,
	.param .u64 .ptr .align 1 _Z13gemmAtomicAddPfS_S_iiii_param_1,
	.param .u64 .ptr .align 1 _Z13gemmAtomicAddPfS_S_iiii_param_2,
	.param .u32 _Z13gemmAtomicAddPfS_S_iiii_param_3,
	.param .u32 _Z13gemmAtomicAddPfS_S_iiii_param_4,
	.param .u32 _Z13gemmAtomicAddPfS_S_iiii_param_5,
	.param .u32 _Z13gemmAtomicAddPfS_S_iiii_param_6
)
{
	.reg .b32 	%r<9>;
	.reg .b32 	%f<5>;
	.reg .b64 	%rd<13>;

	ld.param.u64 	%rd1, [_Z13gemmAtomicAddPfS_S_iiii_param_0];
	ld.param.u64 	%rd2, [_Z13gemmAtomicAddPfS_S_iiii_param_1];
	ld.param.u64 	%rd3, [_Z13gemmAtomicAddPfS_S_iiii_param_2];
	ld.param.u32 	%r1, [_Z13gemmAtomicAddPfS_S_iiii_param_4];
	ld.param.u32 	%r2, [_Z13gemmAtomicAddPfS_S_iiii_param_6];
	cvta.to.global.u64 	%rd4, %rd3;
	cvta.to.global.u64 	%rd5, %rd2;
	cvta.to.global.u64 	%rd6, %rd1;
	mov.u32 	%r3, %ctaid.x;
	mov.u32 	%r4, %ctaid.y;
	mad.lo.s32 	%r5, %r2, %r3, %r4;
	mul.wide.u32 	%rd7, %r5, 4;
	add.s64 	%rd8, %rd4, %rd7;
	mov.u32 	%r6, %tid.x;
	mad.lo.s32 	%r7, %r1, %r3, %r6;
	mul.wide.u32 	%rd9, %r7, 4;
	add.s64 	%rd10, %rd6, %rd9;
	ld.global.f32 	%f1, [%rd10];
	mad.lo.s32 	%r8, %r2, %r6, %r4;
	mul.wide.u32 	%rd11, %r8, 4;
	add.s64 	%rd12, %rd5, %rd11;
	ld.global.f32 	%f2, [%rd12];
	mul.f32 	%f3, %f1, %f2;
	atom.global.add.f32 	%f4, [%rd8], %f3;
	ret;

}
	// .globl	_Z4gemmPfS_S_iiii
.visible .entry _Z4gemmPfS_S_iiii(
	.param .u64 .ptr .align 1 _Z4gemmPfS_S_iiii_param_0,
	.param .u64 .ptr .align 1 _Z4gemmPfS_S_iiii_param_1,
	.param .u64 .ptr .align 1 _Z4gemmPfS_S_iiii_param_2,
	.param .u32 _Z4gemmPfS_S_iiii_param_3,
	.param .u32 _Z4gemmPfS_S_iiii_param_4,
	.param .u32 _Z4gemmPfS_S_iiii_param_5,
	.param .u32 _Z4gemmPfS_S_iiii_param_6
)
{
	.reg .pred 	%p<14>;
	.reg .b32 	%r<46>;
	.reg .b32 	%f<55>;
	.reg .b64 	%rd<40>;

	ld.param.u64 	%rd6, [_Z4gemmPfS_S_iiii_param_0];
	ld.param.u64 	%rd7, [_Z4gemmPfS_S_iiii_param_1];
	ld.param.u64 	%rd5, [_Z4gemmPfS_S_iiii_param_2];
	ld.param.u32 	%r22, [_Z4gemmPfS_S_iiii_param_3];
	ld.param.u32 	%r20, [_Z4gemmPfS_S_iiii_param_4];
	ld.param.u32 	%r23, [_Z4gemmPfS_S_iiii_param_6];
	cvta.to.global.u64 	%rd1, %rd7;
	cvta.to.global.u64 	%rd2, %rd6;
	mov.u32 	%r24, %ctaid.x;
	mov.u32 	%r25, %ntid.x;
	mov.u32 	%r26, %tid.x;
	mad.lo.s32 	%r1, %r24, %r25, %r26;
	mov.u32 	%r27, %ctaid.y;
	mov.u32 	%r28, %ntid.y;
	mov.u32 	%r29, %tid.y;
	mad.lo.s32 	%r30, %r27, %r28, %r29;
	setp.ge.s32 	%p1, %r1, %r22;
	setp.ge.s32 	%p2, %r30, %r23;
	or.pred  	%p3, %p1, %p2;
	setp.lt.s32 	%p4, %r20, 1;
	or.pred  	%p5, %p3, %p4;
	@%p5 bra 	$L__BB1_12;
	cvta.to.global.u64 	%rd8, %rd5;
	mul.lo.s32 	%r3, %r20, %r1;
	mad.lo.s32 	%r32, %r23, %r1, %r30;
	mul.wide.s32 	%rd9, %r32, 4;
	add.s64 	%rd3, %rd8, %rd9;
	ld.global.f32 	%f52, [%rd3];
	and.b32  	%r4, %r20, 7;
	setp.lt.u32 	%p6, %r20, 8;
	mov.b32 	%r44, 0;
	@%p6 bra 	$L__BB1_4;
	and.b32  	%r44, %r20, 2147483640;
	neg.s32 	%r42, %r44;
	shl.b32 	%r7, %r23, 3;
	add.s64 	%rd4, %rd2, 16;
	mul.wide.s32 	%rd14, %r23, 4;
	mov.u32 	%r40, %r3;
	mov.u32 	%r41, %r30;
$L__BB1_3:
	.pragma "nounroll";
	mul.wide.s32 	%rd10, %r40, 4;
	add.s64 	%rd11, %rd4, %rd10;
	ld.global.f32 	%f9, [%rd11+-16];
	mul.wide.s32 	%rd12, %r41, 4;
	add.s64 	%rd13, %rd1, %rd12;
	ld.global.f32 	%f10, [%rd13];
	fma.rn.f32 	%f11, %f9, %f10, %f52;
	st.global.f32 	[%rd3], %f11;
	ld.global.f32 	%f12, [%rd11+-12];
	add.s64 	%rd15, %rd13, %rd14;
	ld.global.f32 	%f13, [%rd15];
	fma.rn.f32 	%f14, %f12, %f13, %f11;
	st.global.f32 	[%rd3], %f14;
	ld.global.f32 	%f15, [%rd11+-8];
	add.s64 	%rd16, %rd15, %rd14;
	ld.global.f32 	%f16, [%rd16];
	fma.rn.f32 	%f17, %f15, %f16, %f14;
	st.global.f32 	[%rd3], %f17;
	ld.global.f32 	%f18, [%rd11+-4];
	add.s64 	%rd17, %rd16, %rd14;
	ld.global.f32 	%f19, [%rd17];
	fma.rn.f32 	%f20, %f18, %f19, %f17;
	st.global.f32 	[%rd3], %f20;
	ld.global.f32 	%f21, [%rd11];
	add.s64 	%rd18, %rd17, %rd14;
	ld.global.f32 	%f22, [%rd18];
	fma.rn.f32 	%f23, %f21, %f22, %f20;
	st.global.f32 	[%rd3], %f23;
	ld.global.f32 	%f24, [%rd11+4];
	add.s64 	%rd19, %rd18, %rd14;
	ld.global.f32 	%f25, [%rd19];
	fma.rn.f32 	%f26, %f24, %f25, %f23;
	st.global.f32 	[%rd3], %f26;
	ld.global.f32 	%f27, [%rd11+8];
	add.s64 	%rd20, %rd19, %rd14;
	ld.global.f32 	%f28, [%rd20];
	fma.rn.f32 	%f29, %f27, %f28, %f26;
	st.global.f32 	[%rd3], %f29;
	ld.global.f32 	%f30, [%rd11+12];
	add.s64 	%rd21, %rd20, %rd14;
	ld.global.f32 	%f31, [%rd21];
	fma.rn.f32 	%f52, %f30, %f31, %f29;
	st.global.f32 	[%rd3], %f52;
	add.s32 	%r42, %r42, 8;
	add.s32 	%r41, %r41, %r7;
	add.s32 	%r40, %r40, 8;
	setp.ne.s32 	%p7, %r42, 0;
	@%p7 bra 	$L__BB1_3;
$L__BB1_4:
	setp.eq.s32 	%p8, %r4, 0;
	@%p8 bra 	$L__BB1_12;
	and.b32  	%r15, %r20, 3;
	setp.lt.u32 	%p9, %r4, 4;
	@%p9 bra 	$L__BB1_7;
	add.s32 	%r33, %r44, %r3;
	mul.wide.s32 	%rd22, %r33, 4;
	add.s64 	%rd23, %rd2, %rd22;
	ld.global.f32 	%f32, [%rd23];
	mad.lo.s32 	%r34, %r44, %r23, %r30;
	mul.wide.s32 	%rd24, %r34, 4;
	add.s64 	%rd25, %rd1, %rd24;
	ld.global.f32 	%f33, [%rd25];
	fma.rn.f32 	%f34, %f32, %f33, %f52;
	st.global.f32 	[%rd3], %f34;
	ld.global.f32 	%f35, [%rd23+4];
	mul.wide.s32 	%rd26, %r23, 4;
	add.s64 	%rd27, %rd25, %rd26;
	ld.global.f32 	%f36, [%rd27];
	fma.rn.f32 	%f37, %f35, %f36, %f34;
	st.global.f32 	[%rd3], %f37;
	ld.global.f32 	%f38, [%rd23+8];
	add.s64 	%rd28, %rd27, %rd26;
	ld.global.f32 	%f39, [%rd28];
	fma.rn.f32 	%f40, %f38, %f39, %f37;
	st.global.f32 	[%rd3], %f40;
	ld.global.f32 	%f41, [%rd23+12];
	add.s64 	%rd29, %rd28, %rd26;
	ld.global.f32 	%f42, [%rd29];
	fma.rn.f32 	%f52, %f41, %f42, %f40;
	st.global.f32 	[%rd3], %f52;
	add.s32 	%r44, %r44, 4;
$L__BB1_7:
	setp.eq.s32 	%p10, %r15, 0;
	@%p10 bra 	$L__BB1_12;
	setp.eq.s32 	%p11, %r15, 1;
	@%p11 bra 	$L__BB1_10;
	add.s32 	%r35, %r44, %r3;
	mul.wide.s32 	%rd30, %r35, 4;
	add.s64 	%rd31, %rd2, %rd30;
	ld.global.f32 	%f43, [%rd31];
	mad.lo.s32 	%r36, %r44, %r23, %r30;
	mul.wide.s32 	%rd32, %r36, 4;
	add.s64 	%rd33, %rd1, %rd32;
	ld.global.f32 	%f44, [%rd33];
	fma.rn.f32 	%f45, %f43, %f44, %f52;
	st.global.f32 	[%rd3], %f45;
	ld.global.f32 	%f46, [%rd31+4];
	mul.wide.s32 	%rd34, %r23, 4;
	add.s64 	%rd35, %rd33, %rd34;
	ld.global.f32 	%f47, [%rd35];
	fma.rn.f32 	%f52, %f46, %f47, %f45;
	st.global.f32 	[%rd3], %f52;
	add.s32 	%r44, %r44, 2;
$L__BB1_10:
	and.b32  	%r37, %r20, 1;
	setp.eq.b32 	%p12, %r37, 1;
	not.pred 	%p13, %p12;
	@%p13 bra 	$L__BB1_12;
	add.s32 	%r38, %r44, %r3;
	mul.wide.s32 	%rd36, %r38, 4;
	add.s64 	%rd37, %rd2, %rd36;
	ld.global.f32 	%f48, [%rd37];
	mad.lo.s32 	%r39, %r44, %r23, %r30;
	mul.wide.s32 	%rd38, %r39, 4;
	add.s64 	%rd39, %rd1, %rd38;
	ld.global.f32 	%f49, [%rd39];
	fma.rn.f32 	%f50, %f48, %f49, %f52;
	st.global.f32 	[%rd3], %f50;
$L__BB1_12:
	ret;

}


// ===== COMPILED SASS (sm_100) =====

	.target	sm_100

	.elftype	@"ET_EXEC"


//--------------------- .note.nv.tkinfo           --------------------------
	.section	.note.nv.tkinfo,"",@"SHT_NOTE"
	.sectionflags	@"SHF_NOTE_NV_TKINFO"
	.tkinfo
        /*0018*/ 	.word	0x00000002
        /*0030*/ 	.string	""
        /*0030*/ 	.string	"ptxas"
        /*0030*/ 	.string	"Cuda compilation tools, release 13.0, V13.0.88"
        /*0030*/ 	.string	"Build cuda_13.0.r13.0/compiler.36424714_0"
        /*0030*/ 	.string	"-arch sm_100 -m 64 "



//--------------------- .note.nv.cuinfo           --------------------------
	.section	.note.nv.cuinfo,"",@"SHT_NOTE"
	.sectionflags	@"SHF_NOTE_NV_CUINFO"
        /*0018*/ 	.short	0x0002
        /*001a*/ 	.short	0x0064
        /*001c*/ 	.short	0x0082
	.zero		2


//--------------------- .nv.info                  --------------------------
	.section	.nv.info,"",@"SHT_CUDA_INFO"
	.align	4


	//----- nvinfo : EIATTR_REGCOUNT
	.align		4
        /*0000*/ 	.byte	0x04, 0x2f
        /*0002*/ 	.short	(.L_1 - .L_0)
	.align		4
.L_0:
        /*0004*/ 	.word	index@(_Z13gemmAtomicAddPfS_S_iiii)
        /*0008*/ 	.word	0x0000000e


	//----- nvinfo : EIATTR_FRAME_SIZE
	.align		4
.L_1:
        /*000c*/ 	.byte	0x04, 0x11
        /*000e*/ 	.short	(.L_3 - .L_2)
	.align		4
.L_2:
        /*0010*/ 	.word	index@(_Z13gemmAtomicAddPfS_S_iiii)
        /*0014*/ 	.word	0x00000000


	//----- nvinfo : EIATTR_REGCOUNT
	.align		4
.L_3:
        /*0018*/ 	.byte	0x04, 0x2f
        /*001a*/ 	.short	(.L_5 - .L_4)
	.align		4
.L_4:
        /*001c*/ 	.word	index@(_Z4gemmPfS_S_iiii)
        /*0020*/ 	.word	0x0000001e


	//----- nvinfo : EIATTR_FRAME_SIZE
	.align		4
.L_5:
        /*0024*/ 	.byte	0x04, 0x11
        /*0026*/ 	.short	(.L_7 - .L_6)
	.align		4
.L_6:
        /*0028*/ 	.word	index@(_Z4gemmPfS_S_iiii)
        /*002c*/ 	.word	0x00000000


	//----- nvinfo : EIATTR_MIN_STACK_SIZE
	.align		4
.L_7:
        /*0030*/ 	.byte	0x04, 0x12
        /*0032*/ 	.short	(.L_9 - .L_8)
	.align		4
.L_8:
        /*0034*/ 	.word	index@(_Z4gemmPfS_S_iiii)
        /*0038*/ 	.word	0x00000000


	//----- nvinfo : EIATTR_MIN_STACK_SIZE
	.align		4
.L_9:
        /*003c*/ 	.byte	0x04, 0x12
        /*003e*/ 	.short	(.L_11 - .L_10)
	.align		4
.L_10:
        /*0040*/ 	.word	index@(_Z13gemmAtomicAddPfS_S_iiii)
        /*0044*/ 	.word	0x00000000
.L_11:


//--------------------- .nv.compat                --------------------------
	.section	.nv.compat,"",@"SHT_CUDA_COMPAT_INFO"
	.align	4
        /*0000*/ 	.byte	0x02, 0x09, 0x00, 0x00, 0x02, 0x02, 0x01, 0x00, 0x02, 0x05, 0x05, 0x00, 0x03, 0x07, 0x01, 0x01
        /*0010*/ 	.byte	0x02, 0x03, 0x00, 0x00, 0x02, 0x06, 0x01, 0x00, 0x04, 0x0b, 0x08, 0x00, 0x09, 0x00, 0x00, 0x00
        /*0020*/ 	.byte	0x00, 0x00, 0x00, 0x00


//--------------------- .nv.info._Z4gemmPfS_S_iiii --------------------------
	.section	.nv.info._Z4gemmPfS_S_iiii,"",@"SHT_CUDA_INFO"
	.sectionflags	@""
	.align	4


	//----- nvinfo : EIATTR_CUDA_API_VERSION
	.align		4
        /*0000*/ 	.byte	0x04, 0x37
        /*0002*/ 	.short	(.L_13 - .L_12)
.L_12:
        /*0004*/ 	.word	0x00000082


	//----- nvinfo : EIATTR_KPARAM_INFO
	.align		4
.L_13:
        /*0008*/ 	.byte	0x04, 0x17
        /*000a*/ 	.short	(.L_15 - .L_14)
.L_14:
        /*000c*/ 	.word	0x00000000
        /*0010*/ 	.short	0x0006
        /*0012*/ 	.short	0x0024
        /*0014*/ 	.byte	0x00, 0xf0, 0x11, 0x00


	//----- nvinfo : EIATTR_KPARAM_INFO
	.align		4
.L_15:
        /*0018*/ 	.byte	0x04, 0x17
        /*001a*/ 	.short	(.L_17 - .L_16)
.L_16:
        /*001c*/ 	.word	0x00000000
        /*0020*/ 	.short	0x0005
        /*0022*/ 	.short	0x0020
        /*0024*/ 	.byte	0x00, 0xf0, 0x11, 0x00


	//----- nvinfo : EIATTR_KPARAM_INFO
	.align		4
.L_17:
        /*0028*/ 	.byte	0x04, 0x17
        /*002a*/ 	.short	(.L_19 - .L_18)
.L_18:
        /*002c*/ 	.word	0x00000000
        /*0030*/ 	.short	0x0004
        /*0032*/ 	.short	0x001c
        /*0034*/ 	.byte	0x00, 0xf0, 0x11, 0x00


	//----- nvinfo : EIATTR_KPARAM_INFO
	.align		4
.L_19:
        /*0038*/ 	.byte	0x04, 0x17
        /*003a*/ 	.short	(.L_21 - .L_20)
.L_20:
        /*003c*/ 	.word	0x00000000
        /*0040*/ 	.short	0x0003
        /*0042*/ 	.short	0x0018
        /*0044*/ 	.byte	0x00, 0xf0, 0x11, 0x00


	//----- nvinfo : EIATTR_KPARAM_INFO
	.align		4
.L_21:
        /*0048*/ 	.byte	0x04, 0x17
        /*004a*/ 	.short	(.L_23 - .L_22)
.L_22:
        /*004c*/ 	.word	0x00000000
        /*0050*/ 	.short	0x0002
        /*0052*/ 	.short	0x0010
        /*0054*/ 	.byte	0x00, 0xf5, 0x21, 0x00


	//----- nvinfo : EIATTR_KPARAM_INFO
	.align		4
.L_23:
        /*0058*/ 	.byte	0x04, 0x17
        /*005a*/ 	.short	(.L_25 - .L_24)
.L_24:
        /*005c*/ 	.word	0x00000000
        /*0060*/ 	.short	0x0001
        /*0062*/ 	.short	0x0008
        /*0064*/ 	.byte	0x00, 0xf5, 0x21, 0x00


	//----- nvinfo : EIATTR_KPARAM_INFO
	.align		4
.L_25:
        /*0068*/ 	.byte	0x04, 0x17
        /*006a*/ 	.short	(.L_27 - .L_26)
.L_26:
        /*006c*/ 	.word	0x00000000
        /*0070*/ 	.short	0x0000
        /*0072*/ 	.short	0x0000
        /*0074*/ 	.byte	0x00, 0xf5, 0x21, 0x00


	//----- nvinfo : EIATTR_SPARSE_MMA_MASK
	.align		4
.L_27:
        /*0078*/ 	.byte	0x03, 0x50
        /*007a*/ 	.short	0x0000


	//----- nvinfo : EIATTR_MAXREG_COUNT
	.align		4
        /*007c*/ 	.byte	0x03, 0x1b
        /*007e*/ 	.short	0x00ff


	//----- nvinfo : EIATTR_MERCURY_ISA_VERSION
	.align		4
        /*0080*/ 	.byte	0x03, 0x5f
        /*0082*/ 	.short	0x0101


	//----- nvinfo : EIATTR_VRC_CTA_INIT_COUNT
	.align		4
        /*0084*/ 	.byte	0x02, 0x4a
	.zero		1
	.zero		1


	//----- nvinfo : EIATTR_EXIT_INSTR_OFFSETS
	.align		4
        /*0088*/ 	.byte	0x04, 0x1c
        /*008a*/ 	.short	(.L_29 - .L_28)


	//   ....[0]....
.L_28:
        /*008c*/ 	.word	0x000000e0


	//   ....[1]....
        /*0090*/ 	.word	0x00000520


	//   ....[2]....
        /*0094*/ 	.word	0x00000710


	//   ....[3]....
        /*0098*/ 	.word	0x00000860


	//   ....[4]....
        /*009c*/ 	.word	0x00000910


	//----- nvinfo : EIATTR_CBANK_PARAM_SIZE
	.align		4
.L_29:
        /*00a0*/ 	.byte	0x03, 0x19
        /*00a2*/ 	.short	0x0028


	//----- nvinfo : EIATTR_PARAM_CBANK
	.align		4
        /*00a4*/ 	.byte	0x04, 0x0a
        /*00a6*/ 	.short	(.L_31 - .L_30)
	.align		4
.L_30:
        /*00a8*/ 	.word	index@(.nv.constant0._Z4gemmPfS_S_iiii)
        /*00ac*/ 	.short	0x0380
        /*00ae*/ 	.short	0x0028


	//----- nvinfo : EIATTR_SW_WAR
	.align		4
.L_31:
        /*00b0*/ 	.byte	0x04, 0x36
        /*00b2*/ 	.short	(.L_33 - .L_32)
.L_32:
        /*00b4*/ 	.word	0x00000008
.L_33:


//--------------------- .nv.info._Z13gemmAtomicAddPfS_S_iiii --------------------------
	.section	.nv.info._Z13gemmAtomicAddPfS_S_iiii,"",@"SHT_CUDA_INFO"
	.sectionflags	@""
	.align	4


	//----- nvinfo : EIATTR_CUDA_API_VERSION
	.align		4
        /*0000*/ 	.byte	0x04, 0x37
        /*0002*/ 	.short	(.L_35 - .L_34)
.L_34:
        /*0004*/ 	.word	0x00000082


	//----- nvinfo : EIATTR_KPARAM_INFO
	.align		4
.L_35:
        /*0008*/ 	.byte	0x04, 0x17
        /*000a*/ 	.short	(.L_37 - .L_36)
.L_36:
        /*000c*/ 	.word	0x00000000
        /*0010*/ 	.short	0x0006
        /*0012*/ 	.short	0x0024
        /*0014*/ 	.byte	0x00, 0xf0, 0x11, 0x00


	//----- nvinfo : EIATTR_KPARAM_INFO
	.align		4
.L_37:
        /*0018*/ 	.byte	0x04, 0x17
        /*001a*/ 	.short	(.L_39 - .L_38)
.L_38:
        /*001c*/ 	.word	0x00000000
        /*0020*/ 	.short	0x0005
        /*0022*/ 	.short	0x0020
        /*0024*/ 	.byte	0x00, 0xf0, 0x11, 0x00


	//----- nvinfo : EIATTR_KPARAM_INFO
	.align		4
.L_39:
        /*0028*/ 	.byte	0x04, 0x17
        /*002a*/ 	.short	(.L_41 - .L_40)
.L_40:
        /*002c*/ 	.word	0x00000000
        /*0030*/ 	.short	0x0004
        /*0032*/ 	.short	0x001c
        /*0034*/ 	.byte	0x00, 0xf0, 0x11, 0x00


	//----- nvinfo : EIATTR_KPARAM_INFO
	.align		4
.L_41:
        /*0038*/ 	.byte	0x04, 0x17
        /*003a*/ 	.short	(.L_43 - .L_42)
.L_42:
        /*003c*/ 	.word	0x00000000
        /*0040*/ 	.short	0x0003
        /*0042*/ 	.short	0x0018
        /*0044*/ 	.byte	0x00, 0xf0, 0x11, 0x00


	//----- nvinfo : EIATTR_KPARAM_INFO
	.align		4
.L_43:
        /*0048*/ 	.byte	0x04, 0x17
        /*004a*/ 	.short	(.L_45 - .L_44)
.L_44:
        /*004c*/ 	.word	0x00000000
        /*0050*/ 	.short	0x0002
        /*0052*/ 	.short	0x0010
        /*0054*/ 	.byte	0x00, 0xf5, 0x21, 0x00


	//----- nvinfo : EIATTR_KPARAM_INFO
	.align		4
.L_45:
        /*0058*/ 	.byte	0x04, 0x17
        /*005a*/ 	.short	(.L_47 - .L_46)
.L_46:
        /*005c*/ 	.word	0x00000000
        /*0060*/ 	.short	0x0001
        /*0062*/ 	.short	0x0008
        /*0064*/ 	.byte	0x00, 0xf5, 0x21, 0x00


	//----- nvinfo : EIATTR_KPARAM_INFO
	.align		4
.L_47:
        /*0068*/ 	.byte	0x04, 0x17
        /*006a*/ 	.short	(.L_49 - .L_48)
.L_48:
        /*006c*/ 	.word	0x00000000
        /*0070*/ 	.short	0x0000
        /*0072*/ 	.short	0x0000
        /*0074*/ 	.byte	0x00, 0xf5, 0x21, 0x00


	//----- nvinfo : EIATTR_SPARSE_MMA_MASK
	.align		4
.L_49:
        /*0078*/ 	.byte	0x03, 0x50
        /*007a*/ 	.short	0x0000


	//----- nvinfo : EIATTR_MAXREG_COUNT
	.align		4
        /*007c*/ 	.byte	0x03, 0x1b
        /*007e*/ 	.short	0x00ff


	//----- nvinfo : EIATTR_MERCURY_ISA_VERSION
	.align		4
        /*0080*/ 	.byte	0x03, 0x5f
        /*0082*/ 	.short	0x0101


	//----- nvinfo : EIATTR_VRC_CTA_INIT_COUNT
	.align		4
        /*0084*/ 	.byte	0x02, 0x4a
	.zero		1
	.zero		1


	//----- nvinfo : EIATTR_EXIT_INSTR_OFFSETS
	.align		4
        /*0088*/ 	.byte	0x04, 0x1c
        /*008a*/ 	.short	(.L_51 - .L_50)


	//   ....[0]....
.L_50:
        /*008c*/ 	.word	0x00000140


	//----- nvinfo : EIATTR_CBANK_PARAM_SIZE
	.align		4
.L_51:
        /*0090*/ 	.byte	0x03, 0x19
        /*0092*/ 	.short	0x0028


	//----- nvinfo : EIATTR_PARAM_CBANK
	.align		4
        /*0094*/ 	.byte	0x04, 0x0a
        /*0096*/ 	.short	(.L_53 - .L_52)
	.align		4
.L_52:
        /*0098*/ 	.word	index@(.nv.constant0._Z13gemmAtomicAddPfS_S_iiii)
        /*009c*/ 	.short	0x0380
        /*009e*/ 	.short	0x0028


	//----- nvinfo : EIATTR_SW_WAR
	.align		4
.L_53:
        /*00a0*/ 	.byte	0x04, 0x36
        /*00a2*/ 	.short	(.L_55 - .L_54)
.L_54:
        /*00a4*/ 	.word	0x00000008
.L_55:


//--------------------- .nv.callgraph             --------------------------
	.section	.nv.callgraph,"",@"SHT_CUDA_CALLGRAPH"
	.align	4
	.sectionentsize	8
	.align		4
        /*0000*/ 	.word	0x00000000
	.align		4
        /*0004*/ 	.word	0xffffffff
	.align		4
        /*0008*/ 	.word	0x00000000
	.align		4
        /*000c*/ 	.word	0xfffffffe
	.align		4
        /*0010*/ 	.word	0x00000000
	.align		4
        /*0014*/ 	.word	0xfffffffd
	.align		4
        /*0018*/ 	.word	0x00000000
	.align		4
        /*001c*/ 	.word	0xfffffffc


//--------------------- .text._Z4gemmPfS_S_iiii   --------------------------
	.section	.text._Z4gemmPfS_S_iiii,"ax",@progbits
	.align	128
        .global         _Z4gemmPfS_S_iiii
        .type           _Z4gemmPfS_S_iiii,@function
        .size           _Z4gemmPfS_S_iiii,(.L_x_6 - _Z4gemmPfS_S_iiii)
        .other          _Z4gemmPfS_S_iiii,@"STO_CUDA_ENTRY STV_DEFAULT"
_Z4gemmPfS_S_iiii:
.text._Z4gemmPfS_S_iiii:
[----:B------:R-:W-:Y:S01]  /*0000*/  LDC R1, c[0x0][0x37c] ;  /* 0x0000df00ff017b82 */ /* 0x000fe20000000800 */
[----:B------:R-:W0:Y:S07]  /*0010*/  S2R R4, SR_TID.Y ;  /* 0x0000000000047919 */ /* 0x000e2e0000002200 */
[----:B------:R-:W1:Y:S01]  /*0020*/  LDC R6, c[0x0][0x360] ;  /* 0x0000d800ff067b82 */ /* 0x000e620000000800 */
[----:B------:R-:W1:Y:S07]  /*0030*/  S2R R5, SR_TID.X ;  /* 0x0000000000057919 */ /* 0x000e6e0000002100 */
[----:B------:R-:W0:Y:S08]  /*0040*/  S2UR UR5, SR_CTAID.Y ;  /* 0x00000000000579c3 */ /* 0x000e300000002600 */
[----:B------:R-:W0:Y:S08]  /*0050*/  LDC R9, c[0x0][0x364] ;  /* 0x0000d900ff097b82 */ /* 0x000e300000000800 */
[----:B------:R-:W1:Y:S08]  /*0060*/  S2UR UR4, SR_CTAID.X ;  /* 0x00000000000479c3 */ /* 0x000e700000002500 */
[----:B------:R-:W2:Y:S08]  /*0070*/  LDC R0, c[0x0][0x3a4] ;  /* 0x0000e900ff007b82 */ /* 0x000eb00000000800 */
[----:B------:R-:W3:Y:S01]  /*0080*/  LDC.64 R2, c[0x0][0x398] ;  /* 0x0000e600ff027b82 */ /* 0x000ee20000000a00 */
[----:B0-----:R-:W-:-:S02]  /*0090*/  IMAD R9, R9, UR5, R4 ;  /* 0x0000000509097c24 */ /* 0x001fc4000f8e0204 */
[----:B-1----:R-:W-:-:S03]  /*00a0*/  IMAD R6, R6, UR4, R5 ;  /* 0x0000000406067c24 */ /* 0x002fc6000f8e0205 */
[----:B--2---:R-:W-:-:S04]  /*00b0*/  ISETP.GE.AND P0, PT, R9, R0, PT ;  /* 0x000000000900720c */ /* 0x004fc80003f06270 */
[----:B---3--:R-:W-:-:S04]  /*00c0*/  ISETP.GE.OR P0, PT, R6, R2, P0 ;  /* 0x000000020600720c */ /* 0x008fc80000706670 */
[----:B------:R-:W-:-:S13]  /*00d0*/  ISETP.LT.OR P0, PT, R3, 0x1, P0 ;  /* 0x000000010300780c */ /* 0x000fda0000701670 */
[----:B------:R-:W-:Y:S05]  /*00e0*/  @P0 EXIT ;  /* 0x000000000000094d */ /* 0x000fea0003800000 */
[----:B------:R-:W0:Y:S01]  /*00f0*/  LDC.64 R4, c[0x0][0x390] ;  /* 0x0000e400ff047b82 */ /* 0x000e220000000a00 */
[----:B------:R-:W1:Y:S01]  /*0100*/  LDCU.64 UR6, c[0x0][0x358] ;  /* 0x00006b00ff0677ac */ /* 0x000e620008000a00 */
[C---:B------:R-:W-:Y:S01]  /*0110*/  ISETP.GE.U32.AND P1, PT, R3.reuse, 0x8, PT ;  /* 0x000000080300780c */ /* 0x040fe20003f26070 */
[C---:B------:R-:W-:Y:S01]  /*0120*/  IMAD R7, R6.reuse, R0, R9 ;  /* 0x0000000006077224 */ /* 0x040fe200078e0209 */
[----:B------:R-:W-:Y:S01]  /*0130*/  LOP3.LUT R12, R3, 0x7, RZ, 0xc0, !PT ;  /* 0x00000007030c7812 */ /* 0x000fe200078ec0ff */
[----:B------:R-:W-:Y:S02]  /*0140*/  HFMA2 R11, -RZ, RZ, 0, 0 ;  /* 0x00000000ff0b7431 */ /* 0x000fe400000001ff */
[----:B------:R-:W-:Y:S01]  /*0150*/  IMAD R2, R6, R3, RZ ;  /* 0x0000000306027224 */ /* 0x000fe200078e02ff */
[----:B------:R-:W-:Y:S01]  /*0160*/  ISETP.NE.AND P0, PT, R12, RZ, PT ;  /* 0x000000ff0c00720c */ /* 0x000fe20003f05270 */
[----:B0-----:R-:W-:-:S05]  /*0170*/  IMAD.WIDE R4, R7, 0x4, R4 ;  /* 0x0000000407047825 */ /* 0x001fca00078e0204 */
[----:B-1----:R0:W5:Y:S01]  /*0180*/  LDG.E R15, desc[UR6][R4.64] ;  /* 0x00000006040f7981 */ /* 0x002162000c1e1900 */
[----:B------:R-:W-:Y:S06]  /*0190*/  @!P1 BRA `(.L_x_0) ;  /* 0x0000000000e09947 */ /* 0x000fec0003800000 */
[----:B------:R-:W1:Y:S01]  /*01a0*/  LDCU.64 UR4, c[0x0][0x380] ;  /* 0x00007000ff0477ac */ /* 0x000e620008000a00 */
[----:B------:R-:W-:Y:S02]  /*01b0*/  LOP3.LUT R11, R3, 0x7ffffff8, RZ, 0xc0, !PT ;  /* 0x7ffffff8030b7812 */ /* 0x000fe400078ec0ff */
[----:B------:R-:W-:Y:S02]  /*01c0*/  MOV R10, R2 ;  /* 0x00000002000a7202 */ /* 0x000fe40000000f00 */
[----:B------:R-:W-:Y:S02]  /*01d0*/  MOV R13, R9 ;  /* 0x00000009000d7202 */ /* 0x000fe40000000f00 */
[----:B------:R-:W-:Y:S01]  /*01e0*/  IADD3 R8, PT, PT, -R11, RZ, RZ ;  /* 0x000000ff0b087210 */ /* 0x000fe20007ffe1ff */
[----:B-1----:R-:W-:-:S04]  /*01f0*/  UIADD3 UR4, UP0, UPT, UR4, 0x10, URZ ;  /* 0x0000001004047890 */ /* 0x002fc8000ff1e0ff */
[----:B------:R-:W-:-:S12]  /*0200*/  UIADD3.X UR5, UPT, UPT, URZ, UR5, URZ, UP0, !UPT ;  /* 0x00000005ff057290 */ /* 0x000fd800087fe4ff */
.L_x_1:
[----:B------:R-:W1:Y:S01]  /*0210*/  LDC.64 R16, c[0x0][0x388] ;  /* 0x0000e200ff107b82 */ /* 0x000e620000000a00 */
[----:B------:R-:W-:Y:S02]  /*0220*/  MOV R6, UR4 ;  /* 0x0000000400067c02 */ /* 0x000fe40008000f00 */
[----:B------:R-:W-:-:S03]  /*0230*/  MOV R7, UR5 ;  /* 0x0000000500077c02 */ /* 0x000fc60008000f00 */
[----:B------:R-:W-:-:S05]  /*0240*/  IMAD.WIDE R6, R10, 0x4, R6 ;  /* 0x000000040a067825 */ /* 0x000fca00078e0206 */
[----:B--2---:R-:W2:Y:S01]  /*0250*/  LDG.E R14, desc[UR6][R6.64+-0x10] ;  /* 0xfffff006060e7981 */ /* 0x004ea2000c1e1900 */
[----:B-1----:R-:W-:-:S05]  /*0260*/  IMAD.WIDE R16, R13, 0x4, R16 ;  /* 0x000000040d107825 */ /* 0x002fca00078e0210 */
[----:B------:R-:W2:Y:S02]  /*0270*/  LDG.E R18, desc[UR6][R16.64] ;  /* 0x0000000610127981 */ /* 0x000ea4000c1e1900 */
[----:B--2--5:R-:W-:Y:S01]  /*0280*/  FFMA R21, R14, R18, R15 ;  /* 0x000000120e157223 */ /* 0x024fe2000000000f */
[----:B------:R-:W-:-:S04]  /*0290*/  IMAD.WIDE R14, R0, 0x4, R16 ;  /* 0x00000004000e7825 */ /* 0x000fc800078e0210 */
[----:B------:R1:W-:Y:S04]  /*02a0*/  STG.E desc[UR6][R4.64], R21 ;  /* 0x0000001504007986 */ /* 0x0003e8000c101906 */
[----:B------:R-:W2:Y:S04]  /*02b0*/  LDG.E R18, desc[UR6][R6.64+-0xc] ;  /* 0xfffff40606127981 */ /* 0x000ea8000c1e1900 */
[----:B------:R-:W2:Y:S02]  /*02c0*/  LDG.E R19, desc[UR6][R14.64] ;  /* 0x000000060e137981 */ /* 0x000ea4000c1e1900 */
[----:B--2---:R-:W-:Y:S01]  /*02d0*/  FFMA R23, R18, R19, R21 ;  /* 0x0000001312177223 */ /* 0x004fe20000000015 */
[----:B------:R-:W-:-:S04]  /*02e0*/  IMAD.WIDE R18, R0, 0x4, R14 ;  /* 0x0000000400127825 */ /* 0x000fc800078e020e */
[----:B------:R2:W-:Y:S04]  /*02f0*/  STG.E desc[UR6][R4.64], R23 ;  /* 0x0000001704007986 */ /* 0x0005e8000c101906 */
[----:B------:R-:W3:Y:S04]  /*0300*/  LDG.E R20, desc[UR6][R6.64+-0x8] ;  /* 0xfffff80606147981 */ /* 0x000ee8000c1e1900 */
[----:B------:R-:W3:Y:S02]  /*0310*/  LDG.E R16, desc[UR6][R18.64] ;  /* 0x0000000612107981 */ /* 0x000ee4000c1e1900 */
[----:B---3--:R-:W-:Y:S01]  /*0320*/  FFMA R25, R20, R16, R23 ;  /* 0x0000001014197223 */ /* 0x008fe20000000017 */
[----:B------:R-:W-:-:S04]  /*0330*/  IMAD.WIDE R16, R0, 0x4, R18 ;  /* 0x0000000400107825 */ /* 0x000fc800078e0212 */
[----:B------:R3:W-:Y:S04]  /*0340*/  STG.E desc[UR6][R4.64], R25 ;  /* 0x0000001904007986 */ /* 0x0007e8000c101906 */
[----:B------:R-:W4:Y:S04]  /*0350*/  LDG.E R20, desc[UR6][R6.64+-0x4] ;  /* 0xfffffc0606147981 */ /* 0x000f28000c1e1900 */
[----:B-1----:R-:W4:Y:S01]  /*0360*/  LDG.E R21, desc[UR6][R16.64] ;  /* 0x0000000610157981 */ /* 0x002f22000c1e1900 */
[----:B------:R-:W-:-:S04]  /*0370*/  IMAD.WIDE R14, R0, 0x4, R16 ;  /* 0x00000004000e7825 */ /* 0x000fc800078e0210 */
[----:B----4-:R-:W-:-:S05]  /*0380*/  FFMA R21, R20, R21, R25 ;  /* 0x0000001514157223 */ /* 0x010fca0000000019 */
[----:B------:R1:W-:Y:S04]  /*0390*/  STG.E desc[UR6][R4.64], R21 ;  /* 0x0000001504007986 */ /* 0x0003e8000c101906 */
[----:B------:R-:W2:Y:S04]  /*03a0*/  LDG.E R20, desc[UR6][R6.64] ;  /* 0x0000000606147981 */ /* 0x000ea8000c1e1900 */
[----:B------:R-:W2:Y:S01]  /*03b0*/  LDG.E R22, desc[UR6][R14.64] ;  /* 0x000000060e167981 */ /* 0x000ea2000c1e1900 */
[----:B------:R-:W-:-:S04]  /*03c0*/  IMAD.WIDE R18, R0, 0x4, R14 ;  /* 0x0000000400127825 */ /* 0x000fc800078e020e */
[----:B--2---:R-:W-:-:S05]  /*03d0*/  FFMA R23, R20, R22, R21 ;  /* 0x0000001614177223 */ /* 0x004fca0000000015 */
[----:B------:R2:W-:Y:S04]  /*03e0*/  STG.E desc[UR6][R4.64], R23 ;  /* 0x0000001704007986 */ /* 0x0005e8000c101906 */
[----:B------:R-:W3:Y:S04]  /*03f0*/  LDG.E R20, desc[UR6][R6.64+0x4] ;  /* 0x0000040606147981 */ /* 0x000ee8000c1e1900 */
[----:B------:R-:W3:Y:S01]  /*0400*/  LDG.E R22, desc[UR6][R18.64] ;  /* 0x0000000612167981 */ /* 0x000ee2000c1e1900 */
[----:B------:R-:W-:-:S04]  /*0410*/  IMAD.WIDE R16, R0, 0x4, R18 ;  /* 0x0000000400107825 */ /* 0x000fc800078e0212 */
[----:B---3--:R-:W-:-:S05]  /*0420*/  FFMA R25, R20, R22, R23 ;  /* 0x0000001614197223 */ /* 0x008fca0000000017 */
[----:B------:R2:W-:Y:S04]  /*0430*/  STG.E desc[UR6][R4.64], R25 ;  /* 0x0000001904007986 */ /* 0x0005e8000c101906 */
[----:B------:R-:W3:Y:S04]  /*0440*/  LDG.E R20, desc[UR6][R6.64+0x8] ;  /* 0x0000080606147981 */ /* 0x000ee8000c1e1900 */
[----:B-1----:R-:W3:Y:S01]  /*0450*/  LDG.E R21, desc[UR6][R16.64] ;  /* 0x0000000610157981 */ /* 0x002ee2000c1e1900 */
[----:B------:R-:W-:Y:S01]  /*0460*/  IADD3 R8, PT, PT, R8, 0x8, RZ ;  /* 0x0000000808087810 */ /* 0x000fe20007ffe0ff */
[----:B---3--:R-:W-:Y:S01]  /*0470*/  FFMA R27, R20, R21, R25 ;  /* 0x00000015141b7223 */ /* 0x008fe20000000019 */
[----:B------:R-:W-:-:S04]  /*0480*/  IMAD.WIDE R20, R0, 0x4, R16 ;  /* 0x0000000400147825 */ /* 0x000fc800078e0210 */
[----:B------:R2:W-:Y:S04]  /*0490*/  STG.E desc[UR6][R4.64], R27 ;  /* 0x0000001b04007986 */ /* 0x0005e8000c101906 */
[----:B------:R-:W3:Y:S04]  /*04a0*/  LDG.E R14, desc[UR6][R6.64+0xc] ;  /* 0x00000c06060e7981 */ /* 0x000ee8000c1e1900 */
[----:B------:R-:W3:Y:S01]  /*04b0*/  LDG.E R20, desc[UR6][R20.64] ;  /* 0x0000000614147981 */ /* 0x000ee2000c1e1900 */
[----:B------:R-:W-:Y:S02]  /*04c0*/  ISETP.NE.AND P1, PT, R8, RZ, PT ;  /* 0x000000ff0800720c */ /* 0x000fe40003f25270 */
[----:B------:R-:W-:-:S02]  /*04d0*/  LEA R13, R0, R13, 0x3 ;  /* 0x0000000d000d7211 */ /* 0x000fc400078e18ff */
[----:B------:R-:W-:Y:S01]  /*04e0*/  IADD3 R10, PT, PT, R10, 0x8, RZ ;  /* 0x000000080a0a7810 */ /* 0x000fe20007ffe0ff */
[----:B---3--:R-:W-:-:S05]  /*04f0*/  FFMA R15, R14, R20, R27 ;  /* 0x000000140e0f7223 */ /* 0x008fca000000001b */
[----:B------:R2:W-:Y:S03]  /*0500*/  STG.E desc[UR6][R4.64], R15 ;  /* 0x0000000f04007986 */ /* 0x0005e6000c101906 */
[----:B------:R-:W-:Y:S05]  /*0510*/  @P1 BRA `(.L_x_1) ;  /* 0xfffffffc003c1947 */ /* 0x000fea000383ffff */
.L_x_0:
[----:B------:R-:W-:Y:S05]  /*0520*/  @!P0 EXIT ;  /* 0x000000000000894d */ /* 0x000fea0003800000 */
[----:B------:R-:W-:Y:S02]  /*0530*/  ISETP.GE.U32.AND P0, PT, R12, 0x4, PT ;  /* 0x000000040c00780c */ /* 0x000fe40003f06070 */
[----:B------:R-:W-:-:S04]  /*0540*/  LOP3.LUT R18, R3, 0x3, RZ, 0xc0, !PT ;  /* 0x0000000303127812 */ /* 0x000fc800078ec0ff */
[----:B------:R-:W-:-:S07]  /*0550*/  ISETP.NE.AND P1, PT, R18, RZ, PT ;  /* 0x000000ff1200720c */ /* 0x000fce0003f25270 */
[----:B------:R-:W-:Y:S06]  /*0560*/  @!P0 BRA `(.L_x_2) ;  /* 0x0000000000688947 */ /* 0x000fec0003800000 */
[----:B------:R-:W1:Y:S01]  /*0570*/  LDC.64 R6, c[0x0][0x380] ;  /* 0x0000e000ff067b82 */ /* 0x000e620000000a00 */
[----:B------:R-:W-:Y:S01]  /*0580*/  IADD3 R17, PT, PT, R2, R11, RZ ;  /* 0x0000000b02117210 */ /* 0x000fe20007ffe0ff */
[----:B------:R-:W-:-:S06]  /*0590*/  IMAD R19, R11, R0, R9 ;  /* 0x000000000b137224 */ /* 0x000fcc00078e0209 */
[----:B------:R-:W3:Y:S01]  /*05a0*/  LDC.64 R12, c[0x0][0x388] ;  /* 0x0000e200ff0c7b82 */ /* 0x000ee20000000a00 */
[----:B-1----:R-:W-:-:S05]  /*05b0*/  IMAD.WIDE R6, R17, 0x4, R6 ;  /* 0x0000000411067825 */ /* 0x002fca00078e0206 */
[----:B------:R-:W4:Y:S01]  /*05c0*/  LDG.E R8, desc[UR6][R6.64] ;  /* 0x0000000606087981 */ /* 0x000f22000c1e1900 */
[----:B---3--:R-:W-:-:S05]  /*05d0*/  IMAD.WIDE R12, R19, 0x4, R12 ;  /* 0x00000004130c7825 */ /* 0x008fca00078e020c */
[----:B------:R-:W4:Y:S02]  /*05e0*/  LDG.E R10, desc[UR6][R12.64] ;  /* 0x000000060c0a7981 */ /* 0x000f24000c1e1900 */
[----:B----45:R-:W-:Y:S01]  /*05f0*/  FFMA R19, R8, R10, R15 ;  /* 0x0000000a08137223 */ /* 0x030fe2000000000f */
[----:B--2---:R-:W-:-:S04]  /*0600*/  IMAD.WIDE R14, R0, 0x4, R12 ;  /* 0x00000004000e7825 */ /* 0x004fc800078e020c */
[----:B------:R1:W-:Y:S04]  /*0610*/  STG.E desc[UR6][R4.64], R19 ;  /* 0x0000001304007986 */ /* 0x0003e8000c101906 */
[----:B------:R-:W2:Y:S04]  /*0620*/  LDG.E R8, desc[UR6][R6.64+0x4] ;  /* 0x0000040606087981 */ /* 0x000ea8000c1e1900 */
[----:B------:R-:W2:Y:S01]  /*0630*/  LDG.E R10, desc[UR6][R14.64] ;  /* 0x000000060e0a7981 */ /* 0x000ea2000c1e1900 */
[----:B------:R-:W-:-:S04]  /*0640*/  IMAD.WIDE R16, R0, 0x4, R14 ;  /* 0x0000000400107825 */ /* 0x000fc800078e020e */
[----:B--2---:R-:W-:-:S05]  /*0650*/  FFMA R21, R8, R10, R19 ;  /* 0x0000000a08157223 */ /* 0x004fca0000000013 */
        /* <DEDUP_REMOVED lines=8> */
[----:B------:R-:W-:Y:S01]  /*06e0*/  IADD3 R11, PT, PT, R11, 0x4, RZ ;  /* 0x000000040b0b7810 */ /* 0x000fe20007ffe0ff */
[----:B--2---:R-:W-:-:S05]  /*06f0*/  FFMA R15, R8, R12, R23 ;  /* 0x0000000c080f7223 */ /* 0x004fca0000000017 */
[----:B------:R1:W-:Y:S02]  /*0700*/  STG.E desc[UR6][R4.64], R15 ;  /* 0x0000000f04007986 */ /* 0x0003e4000c101906 */
.L_x_2:
[----:B------:R-:W-:Y:S05]  /*0710*/  @!P1 EXIT ;  /* 0x000000000000994d */ /* 0x000fea0003800000 */
[----:B------:R-:W-:Y:S02]  /*0720*/  ISETP.NE.AND P0, PT, R18, 0x1, PT ;  /* 0x000000011200780c */ /* 0x000fe40003f05270 */
[----:B------:R-:W-:-:S04]  /*0730*/  LOP3.LUT R3, R3, 0x1, RZ, 0xc0, !PT ;  /* 0x0000000103037812 */ /* 0x000fc800078ec0ff */
[----:B------:R-:W-:-:S07]  /*0740*/  ISETP.NE.U32.AND P1, PT, R3, 0x1, PT ;  /* 0x000000010300780c */ /* 0x000fce0003f25070 */
[----:B------:R-:W-:Y:S06]  /*0750*/  @!P0 BRA `(.L_x_3) ;  /* 0x0000000000408947 */ /* 0x000fec0003800000 */
[----:B------:R-:W3:Y:S01]  /*0760*/  LDC.64 R6, c[0x0][0x380] ;  /* 0x0000e000ff067b82 */ /* 0x000ee20000000a00 */
[----:B------:R-:W-:Y:S01]  /*0770*/  IADD3 R3, PT, PT, R2, R11, RZ ;  /* 0x0000000b02037210 */ /* 0x000fe20007ffe0ff */
[----:B------:R-:W-:-:S06]  /*0780*/  IMAD R17, R11, R0, R9 ;  /* 0x000000000b117224 */ /* 0x000fcc00078e0209 */
[----:B------:R-:W4:Y:S01]  /*0790*/  LDC.64 R12, c[0x0][0x388] ;  /* 0x0000e200ff0c7b82 */ /* 0x000f220000000a00 */
[----:B---3--:R-:W-:-:S05]  /*07a0*/  IMAD.WIDE R6, R3, 0x4, R6 ;  /* 0x0000000403067825 */ /* 0x008fca00078e0206 */
[----:B------:R-:W3:Y:S01]  /*07b0*/  LDG.E R8, desc[UR6][R6.64] ;  /* 0x0000000606087981 */ /* 0x000ee2000c1e1900 */
[----:B----4-:R-:W-:-:S05]  /*07c0*/  IMAD.WIDE R12, R17, 0x4, R12 ;  /* 0x00000004110c7825 */ /* 0x010fca00078e020c */
[----:B------:R-:W3:Y:S01]  /*07d0*/  LDG.E R3, desc[UR6][R12.64] ;  /* 0x000000060c037981 */ /* 0x000ee2000c1e1900 */
[----:B------:R-:W-:-:S04]  /*07e0*/  IMAD.WIDE R16, R0, 0x4, R12 ;  /* 0x0000000400107825 */ /* 0x000fc800078e020c */
[----:B---3-5:R-:W-:-:S05]  /*07f0*/  FFMA R3, R8, R3, R15 ;  /* 0x0000000308037223 */ /* 0x028fca000000000f */
[----:B------:R3:W-:Y:S04]  /*0800*/  STG.E desc[UR6][R4.64], R3 ;  /* 0x0000000304007986 */ /* 0x0007e8000c101906 */
[----:B------:R-:W1:Y:S04]  /*0810*/  LDG.E R8, desc[UR6][R6.64+0x4] ;  /* 0x0000040606087981 */ /* 0x000e68000c1e1900 */
[----:B------:R-:W1:Y:S01]  /*0820*/  LDG.E R16, desc[UR6][R16.64] ;  /* 0x0000000610107981 */ /* 0x000e62000c1e1900 */
[----:B------:R-:W-:Y:S01]  /*0830*/  IADD3 R11, PT, PT, R11, 0x2, RZ ;  /* 0x000000020b0b7810 */ /* 0x000fe20007ffe0ff */
[----:B-12---:R-:W-:-:S05]  /*0840*/  FFMA R15, R8, R16, R3 ;  /* 0x00000010080f7223 */ /* 0x006fca0000000003 */
[----:B------:R3:W-:Y:S02]  /*0850*/  STG.E desc[UR6][R4.64], R15 ;  /* 0x0000000f04007986 */ /* 0x0007e4000c101906 */
.L_x_3:
[----:B------:R-:W-:Y:S05]  /*0860*/  @P1 EXIT ;  /* 0x000000000000194d */ /* 0x000fea0003800000 */
[----:B------:R-:W4:Y:S01]  /*0870*/  LDC.64 R6, c[0x0][0x380] ;  /* 0x0000e000ff067b82 */ /* 0x000f220000000a00 */
[----:B---3--:R-:W-:Y:S01]  /*0880*/  IADD3 R3, PT, PT, R2, R11, RZ ;  /* 0x0000000b02037210 */ /* 0x008fe20007ffe0ff */
[----:B------:R-:W-:-:S06]  /*0890*/  IMAD R9, R11, R0, R9 ;  /* 0x000000000b097224 */ /* 0x000fcc00078e0209 */
[----:B------:R-:W3:Y:S01]  /*08a0*/  LDC.64 R12, c[0x0][0x388] ;  /* 0x0000e200ff0c7b82 */ /* 0x000ee20000000a00 */
[----:B----4-:R-:W-:-:S06]  /*08b0*/  IMAD.WIDE R2, R3, 0x4, R6 ;  /* 0x0000000403027825 */ /* 0x010fcc00078e0206 */
[----:B------:R-:W1:Y:S01]  /*08c0*/  LDG.E R2, desc[UR6][R2.64] ;  /* 0x0000000602027981 */ /* 0x000e62000c1e1900 */
[----:B---3--:R-:W-:-:S06]  /*08d0*/  IMAD.WIDE R6, R9, 0x4, R12 ;  /* 0x0000000409067825 */ /* 0x008fcc00078e020c */
[----:B------:R-:W1:Y:S02]  /*08e0*/  LDG.E R6, desc[UR6][R6.64] ;  /* 0x0000000606067981 */ /* 0x000e64000c1e1900 */
[----:B-12--5:R-:W-:-:S05]  /*08f0*/  FFMA R15, R2, R6, R15 ;  /* 0x00000006020f7223 */ /* 0x026fca000000000f */
[----:B------:R-:W-:Y:S01]  /*0900*/  STG.E desc[UR6][R4.64], R15 ;  /* 0x0000000f04007986 */ /* 0x000fe2000c101906 */
[----:B------:R-:W-:Y:S05]  /*0910*/  EXIT ;  /* 0x000000000000794d */ /* 0x000fea0003800000 */
.L_x_4:
[----:B------:R-:W-:-:S00]  /*0920*/  BRA `(.L_x_4) ;  /* 0xfffffffc00fc7947 */ /* 0x000fc0000383ffff */
[----:B------:R-:W-:-:S00]  /*0930*/  NOP ;  /* 0x0000000000007918 */ /* 0x000fc00000000000 */
        /* <DEDUP_REMOVED lines=12> */
.L_x_6:


//--------------------- .text._Z13gemmAtomicAddPfS_S_iiii --------------------------
	.section	.text._Z13gemmAtomicAddPfS_S_iiii,"ax",@progbits
	.align	128
        .global         _Z13gemmAtomicAddPfS_S_iiii
        .type           _Z13gemmAtomicAddPfS_S_iiii,@function
        .size           _Z13gemmAtomicAddPfS_S_iiii,(.L_x_7 - _Z13gemmAtomicAddPfS_S_iiii)
        .other          _Z13gemmAtomicAddPfS_S_iiii,@"STO_CUDA_ENTRY STV_DEFAULT"
_Z13gemmAtomicAddPfS_S_iiii:
.text._Z13gemmAtomicAddPfS_S_iiii:
[----:B------:R-:W-:Y:S01]  /*0000*/  LDC R1, c[0x0][0x37c] ;  /* 0x0000df00ff017b82 */ /* 0x000fe20000000800 */
[----:B------:R-:W0:Y:S07]  /*0010*/  S2R R3, SR_TID.X ;  /* 0x0000000000037919 */ /* 0x000e2e0000002100 */
[----:B------:R-:W0:Y:S01]  /*0020*/  LDC R11, c[0x0][0x3a4] ;  /* 0x0000e900ff0b7b82 */ /* 0x000e220000000800 */
[----:B------:R-:W1:Y:S01]  /*0030*/  LDCU.64 UR4, c[0x0][0x358] ;  /* 0x00006b00ff0477ac */ /* 0x000e620008000a00 */
[----:B------:R-:W0:Y:S06]  /*0040*/  S2R R0, SR_CTAID.Y ;  /* 0x0000000000007919 */ /* 0x000e2c0000002600 */
[----:B------:R-:W2:Y:S08]  /*0050*/  S2UR UR6, SR_CTAID.X ;  /* 0x00000000000679c3 */ /* 0x000eb00000002500 */
[----:B------:R-:W2:Y:S08]  /*0060*/  LDC R2, c[0x0][0x39c] ;  /* 0x0000e700ff027b82 */ /* 0x000eb00000000800 */
[----:B------:R-:W3:Y:S08]  /*0070*/  LDC.64 R6, c[0x0][0x388] ;  /* 0x0000e200ff067b82 */ /* 0x000ef00000000a00 */
[----:B------:R-:W4:Y:S01]  /*0080*/  LDC.64 R4, c[0x0][0x380] ;  /* 0x0000e000ff047b82 */ /* 0x000f220000000a00 */
[----:B0-----:R-:W-:-:S02]  /*0090*/  IMAD R9, R3, R11, R0 ;  /* 0x0000000b03097224 */ /* 0x001fc400078e0200 */
[----:B--2---:R-:W-:Y:S02]  /*00a0*/  IMAD R3, R2, UR6, R3 ;  /* 0x0000000602037c24 */ /* 0x004fe4000f8e0203 */
[----:B---3--:R-:W-:-:S06]  /*00b0*/  IMAD.WIDE.U32 R6, R9, 0x4, R6 ;  /* 0x0000000409067825 */ /* 0x008fcc00078e0006 */
[----:B-1----:R-:W2:Y:S01]  /*00c0*/  LDG.E R7, desc[UR4][R6.64] ;  /* 0x0000000406077981 */ /* 0x002ea2000c1e1900 */
[----:B----4-:R-:W-:Y:S02]  /*00d0*/  IMAD.WIDE.U32 R4, R3, 0x4, R4 ;  /* 0x0000000403047825 */ /* 0x010fe400078e0004 */
[----:B------:R-:W0:Y:S04]  /*00e0*/  LDC.64 R2, c[0x0][0x390] ;  /* 0x0000e400ff027b82 */ /* 0x000e280000000a00 */
[----:B------:R-:W2:Y:S01]  /*00f0*/  LDG.E R4, desc[UR4][R4.64] ;  /* 0x0000000404047981 */ /* 0x000ea2000c1e1900 */
[----:B------:R-:W-:-:S04]  /*0100*/  IMAD R9, R11, UR6, R0 ;  /* 0x000000060b097c24 */ /* 0x000fc8000f8e0200 */
[----:B0-----:R-:W-:-:S04]  /*0110*/  IMAD.WIDE.U32 R2, R9, 0x4, R2 ;  /* 0x0000000409027825 */ /* 0x001fc800078e0002 */
[----:B--2---:R-:W-:-:S05]  /*0120*/  FMUL R9, R4, R7 ;  /* 0x0000000704097220 */ /* 0x004fca0000400000 */
[----:B------:R-:W-:Y:S01]  /*0130*/  REDG.E.ADD.F32.FTZ.RN.STRONG.GPU desc[UR4][R2.64], R9 ;  /* 0x00000009020079a6 */ /* 0x000fe2000c12f304 */
[----:B------:R-:W-:Y:S05]  /*0140*/  EXIT ;  /* 0x000000000000794d */ /* 0x000fea0003800000 */
.L_x_5:
        /* <DEDUP_REMOVED lines=11> */
.L_x_7:


//--------------------- .nv.shared.reserved.0     --------------------------
	.section	.nv.shared.reserved.0,"aw",@nobits
	.weak		__nv_reservedSMEM_offset_0_alias
	.size		__nv_reservedSMEM_offset_0_alias, 0, 64
	.other		__nv_reservedSMEM_offset_0_alias,@"STO_CUDA_RESERVED_SHARED STV_DEFAULT"
__nv_reservedSMEM_offset_0_alias:
	.zero		0
	.zero		64


//--------------------- .nv.constant0._Z4gemmPfS_S_iiii --------------------------
	.section	.nv.constant0._Z4gemmPfS_S_iiii,"a",@progbits
	.sectionflags	@""
	.align	4
.nv.constant0._Z4gemmPfS_S_iiii:
	.zero		936


//--------------------- .nv.constant0._Z13gemmAtomicAddPfS_S_iiii --------------------------
	.section	.nv.constant0._Z13gemmAtomicAddPfS_S_iiii,"a",@progbits
	.sectionflags	@""
	.align	4
.nv.constant0._Z13gemmAtomicAddPfS_S_iiii:
	.zero		936


//--------------------- SYMBOLS --------------------------

	.type		.nv.reservedSmem.offset0,@object
	.size		.nv.reservedSmem.offset0,0x4
